//
// Generated by NVIDIA NVVM Compiler
//
// Compiler Build ID: CL-36424714
// Cuda compilation tools, release 13.0, V13.0.88
// Based on NVVM 20.0.0
//

.version 9.0
.target sm_100
.address_size 64

	// .globl	_Z3gpuP4HASHS0_PA22740_A25_c
.extern .func  (.param .b32 func_retval0) vprintf
(
	.param .b64 vprintf_param_0,
	.param .b64 vprintf_param_1
)
;
.global .align 1 .b8 $str[13] = {70, 73, 78, 68, 69, 68, 32, 45, 32, 37, 115, 10};

.visible .entry _Z3gpuP4HASHS0_PA22740_A25_c(
	.param .u64 .ptr .align 1 _Z3gpuP4HASHS0_PA22740_A25_c_param_0,
	.param .u64 .ptr .align 1 _Z3gpuP4HASHS0_PA22740_A25_c_param_1,
	.param .u64 .ptr .align 1 _Z3gpuP4HASHS0_PA22740_A25_c_param_2
)
{
	.local .align 8 .b8 	__local_depot0[8];
	.reg .b64 	%SP;
	.reg .b64 	%SPL;
	.reg .pred 	%p<10>;
	.reg .b32 	%r<19>;
	.reg .b64 	%rd<17>;
	.reg .b64 	%fd<11>;

	mov.u64 	%SPL, __local_depot0;
	cvta.local.u64 	%SP, %SPL;
	ld.param.u64 	%rd6, [_Z3gpuP4HASHS0_PA22740_A25_c_param_0];
	ld.param.u64 	%rd7, [_Z3gpuP4HASHS0_PA22740_A25_c_param_1];
	ld.param.u64 	%rd8, [_Z3gpuP4HASHS0_PA22740_A25_c_param_2];
	mov.u32 	%r8, %ctaid.x;
	mov.u32 	%r9, %ntid.x;
	mov.u32 	%r10, %tid.x;
	mad.lo.s32 	%r17, %r8, %r9, %r10;
	mov.u32 	%r11, %ctaid.y;
	mov.u32 	%r12, %ntid.y;
	mov.u32 	%r13, %tid.y;
	mad.lo.s32 	%r2, %r11, %r12, %r13;
	mov.u32 	%r14, %nctaid.x;
	mul.lo.s32 	%r3, %r9, %r14;
	setp.gt.s32 	%p1, %r17, 22739;
	@%p1 bra 	$L__BB0_12;
	add.u64 	%rd9, %SP, 0;
	add.u64 	%rd1, %SPL, 0;
	cvta.to.global.u64 	%rd2, %rd6;
	cvta.to.global.u64 	%rd3, %rd7;
	mov.u64 	%rd14, $str;
$L__BB0_2:
	setp.gt.u32 	%p2, %r2, 22739;
	@%p2 bra 	$L__BB0_11;
	mul.wide.s32 	%rd10, %r17, 40;
	add.s64 	%rd4, %rd2, %rd10;
	mov.u32 	%r18, %r2;
$L__BB0_4:
	mul.wide.s32 	%rd11, %r18, 40;
	add.s64 	%rd5, %rd3, %rd11;
	ld.global.f64 	%fd1, [%rd4];
	ld.global.f64 	%fd2, [%rd5];
	setp.neu.f64 	%p3, %fd1, %fd2;
	@%p3 bra 	$L__BB0_10;
	ld.global.f64 	%fd3, [%rd4+8];
	ld.global.f64 	%fd4, [%rd5+8];
	setp.neu.f64 	%p4, %fd3, %fd4;
	@%p4 bra 	$L__BB0_10;
	ld.global.f64 	%fd5, [%rd4+16];
	ld.global.f64 	%fd6, [%rd5+16];
	setp.neu.f64 	%p5, %fd5, %fd6;
	@%p5 bra 	$L__BB0_10;
	ld.global.f64 	%fd7, [%rd4+24];
	ld.global.f64 	%fd8, [%rd5+24];
	setp.neu.f64 	%p6, %fd7, %fd8;
	@%p6 bra 	$L__BB0_10;
	ld.global.f64 	%fd9, [%rd4+32];
	ld.global.f64 	%fd10, [%rd5+32];
	setp.neu.f64 	%p7, %fd9, %fd10;
	@%p7 bra 	$L__BB0_10;
	mul.wide.s32 	%rd12, %r18, 25;
	add.s64 	%rd13, %rd8, %rd12;
	st.local.u64 	[%rd1], %rd13;
	cvta.global.u64 	%rd15, %rd14;
	{ // callseq 0, 0
	.param .b64 param0;
	st.param.b64 	[param0], %rd15;
	.param .b64 param1;
	st.param.b64 	[param1], %rd9;
	.param .b32 retval0;
	call.uni (retval0), 
	vprintf, 
	(
	param0, 
	param1
	);
	ld.param.b32 	%r15, [retval0];
	} // callseq 0
$L__BB0_10:
	add.s32 	%r18, %r18, %r3;
	setp.lt.s32 	%p8, %r18, 22740;
	@%p8 bra 	$L__BB0_4;
$L__BB0_11:
	add.s32 	%r17, %r17, %r3;
	setp.lt.s32 	%p9, %r17, 22740;
	@%p9 bra 	$L__BB0_2;
$L__BB0_12:
	ret;

}


// ===== COMPILED SASS (sm_100) =====

	.target	sm_100

	.elftype	@"ET_EXEC"


//--------------------- .note.nv.tkinfo           --------------------------
	.section	.note.nv.tkinfo,"",@"SHT_NOTE"
	.sectionflags	@"SHF_NOTE_NV_TKINFO"
	.tkinfo
        /*0018*/ 	.word	0x00000002
        /*0030*/ 	.string	""
        /*0030*/ 	.string	"ptxas"
        /*0030*/ 	.string	"Cuda compilation tools, release 13.0, V13.0.88"
        /*0030*/ 	.string	"Build cuda_13.0.r13.0/compiler.36424714_0"
        /*0030*/ 	.string	"-arch sm_100 -m 64 "



//--------------------- .note.nv.cuinfo           --------------------------
	.section	.note.nv.cuinfo,"",@"SHT_NOTE"
	.sectionflags	@"SHF_NOTE_NV_CUINFO"
        /*0018*/ 	.short	0x0002
        /*001a*/ 	.short	0x0064
        /*001c*/ 	.short	0x0082
	.zero		2


//--------------------- .nv.info                  --------------------------
	.section	.nv.info,"",@"SHT_CUDA_INFO"
	.align	4


	//----- nvinfo : EIATTR_REGCOUNT
	.align		4
        /*0000*/ 	.byte	0x04, 0x2f
        /*0002*/ 	.short	(.L_2 - .L_1)
	.align		4
.L_1:
        /*0004*/ 	.word	index@(_Z3gpuP4HASHS0_PA22740_A25_c)
        /*0008*/ 	.word	0x0000001d


	//----- nvinfo : EIATTR_FRAME_SIZE
	.align		4
.L_2:
        /*000c*/ 	.byte	0x04, 0x11
        /*000e*/ 	.short	(.L_4 - .L_3)
	.align		4
.L_3:
        /*0010*/ 	.word	index@(_Z3gpuP4HASHS0_PA22740_A25_c)
        /*0014*/ 	.word	0x00000008


	//----- nvinfo : EIATTR_MIN_STACK_SIZE
	.align		4
.L_4:
        /*0018*/ 	.byte	0x04, 0x12
        /*001a*/ 	.short	(.L_6 - .L_5)
	.align		4
.L_5:
        /*001c*/ 	.word	index@(_Z3gpuP4HASHS0_PA22740_A25_c)
        /*0020*/ 	.word	0x00000008
.L_6:


//--------------------- .nv.compat                --------------------------
	.section	.nv.compat,"",@"SHT_CUDA_COMPAT_INFO"
	.align	4
        /*0000*/ 	.byte	0x02, 0x09, 0x00, 0x00, 0x02, 0x02, 0x01, 0x00, 0x02, 0x05, 0x05, 0x00, 0x03, 0x07, 0x01, 0x01
        /*0010*/ 	.byte	0x02, 0x03, 0x00, 0x00, 0x02, 0x06, 0x01, 0x00, 0x04, 0x0b, 0x08, 0x00, 0x01, 0x00, 0x00, 0x00
        /*0020*/ 	.byte	0x00, 0x00, 0x00, 0x00


//--------------------- .nv.info._Z3gpuP4HASHS0_PA22740_A25_c --------------------------
	.section	.nv.info._Z3gpuP4HASHS0_PA22740_A25_c,"",@"SHT_CUDA_INFO"
	.sectionflags	@""
	.align	4


	//----- nvinfo : EIATTR_CUDA_API_VERSION
	.align		4
        /*0000*/ 	.byte	0x04, 0x37
        /*0002*/ 	.short	(.L_8 - .L_7)
.L_7:
        /*0004*/ 	.word	0x00000082


	//----- nvinfo : EIATTR_KPARAM_INFO
	.align		4
.L_8:
        /*0008*/ 	.byte	0x04, 0x17
        /*000a*/ 	.short	(.L_10 - .L_9)
.L_9:
        /*000c*/ 	.word	0x00000000
        /*0010*/ 	.short	0x0002
        /*0012*/ 	.short	0x0010
        /*0014*/ 	.byte	0x00, 0xf5, 0x21, 0x00


	//----- nvinfo : EIATTR_KPARAM_INFO
	.align		4
.L_10:
        /*0018*/ 	.byte	0x04, 0x17
        /*001a*/ 	.short	(.L_12 - .L_11)
.L_11:
        /*001c*/ 	.word	0x00000000
        /*0020*/ 	.short	0x0001
        /*0022*/ 	.short	0x0008
        /*0024*/ 	.byte	0x00, 0xf5, 0x21, 0x00


	//----- nvinfo : EIATTR_KPARAM_INFO
	.align		4
.L_12:
        /*0028*/ 	.byte	0x04, 0x17
        /*002a*/ 	.short	(.L_14 - .L_13)
.L_13:
        /*002c*/ 	.word	0x00000000
        /*0030*/ 	.short	0x0000
        /*0032*/ 	.short	0x0000
        /*0034*/ 	.byte	0x00, 0xf5, 0x21, 0x00


	//----- nvinfo : EIATTR_SPARSE_MMA_MASK
	.align		4
.L_14:
        /*0038*/ 	.byte	0x03, 0x50
        /*003a*/ 	.short	0x0000


	//----- nvinfo : EIATTR_MAXREG_COUNT
	.align		4
        /*003c*/ 	.byte	0x03, 0x1b
        /*003e*/ 	.short	0x00ff


	//----- nvinfo : EIATTR_EXTERNS
	.align		4
        /*0040*/ 	.byte	0x04, 0x0f
        /*0042*/ 	.short	(.L_16 - .L_15)


	//   ....[0]....
	.align		4
.L_15:
        /*0044*/ 	.word	index@(vprintf)


	//----- nvinfo : EIATTR_MERCURY_ISA_VERSION
	.align		4
.L_16:
        /*0048*/ 	.byte	0x03, 0x5f
        /*004a*/ 	.short	0x0101


	//----- nvinfo : EIATTR_VRC_CTA_INIT_COUNT
	.align		4
        /*004c*/ 	.byte	0x02, 0x4a
	.zero		1
	.zero		1


	//----- nvinfo : EIATTR_SYSCALL_OFFSETS
	.align		4
        /*0050*/ 	.byte	0x04, 0x46
        /*0052*/ 	.short	(.L_18 - .L_17)


	//   ....[0]....
.L_17:
        /*0054*/ 	.word	0x000004f0


	//----- nvinfo : EIATTR_EXIT_INSTR_OFFSETS
	.align		4
.L_18:
        /*0058*/ 	.byte	0x04, 0x1c
        /*005a*/ 	.short	(.L_20 - .L_19)


	//   ....[0]....
.L_19:
        /*005c*/ 	.word	0x00000110


	//   ....[1]....
        /*0060*/ 	.word	0x00000580


	//----- nvinfo : EIATTR_CRS_STACK_SIZE
	.align		4
.L_20:
        /*0064*/ 	.byte	0x04, 0x1e
        /*0066*/ 	.short	(.L_22 - .L_21)
.L_21:
        /*0068*/ 	.word	0x00000000


	//----- nvinfo : EIATTR_CBANK_PARAM_SIZE
	.align		4
.L_22:
        /*006c*/ 	.byte	0x03, 0x19
        /*006e*/ 	.short	0x0018


	//----- nvinfo : EIATTR_PARAM_CBANK
	.align		4
        /*0070*/ 	.byte	0x04, 0x0a
        /*0072*/ 	.short	(.L_24 - .L_23)
	.align		4
.L_23:
        /*0074*/ 	.word	index@(.nv.constant0._Z3gpuP4HASHS0_PA22740_A25_c)
        /*0078*/ 	.short	0x0380
        /*007a*/ 	.short	0x0018


	//----- nvinfo : EIATTR_SW_WAR
	.align		4
.L_24:
        /*007c*/ 	.byte	0x04, 0x36
        /*007e*/ 	.short	(.L_26 - .L_25)
.L_25:
        /*0080*/ 	.word	0x00000008
.L_26:


//--------------------- .nv.callgraph             --------------------------
	.section	.nv.callgraph,"",@"SHT_CUDA_CALLGRAPH"
	.align	4
	.sectionentsize	8
	.align		4
        /*0000*/ 	.word	0x00000000
	.align		4
        /*0004*/ 	.word	0xffffffff
	.align		4
        /*0008*/ 	.word	index@(_Z3gpuP4HASHS0_PA22740_A25_c)
	.align		4
        /*000c*/ 	.word	index@(vprintf)
	.align		4
        /*0010*/ 	.word	0x00000000
	.align		4
        /*0014*/ 	.word	0xfffffffe
	.align		4
        /*0018*/ 	.word	0x00000000
	.align		4
        /*001c*/ 	.word	0xfffffffd
	.align		4
        /*0020*/ 	.word	0x00000000
	.align		4
        /*0024*/ 	.word	0xfffffffc


//--------------------- .nv.constant4             --------------------------
	.section	.nv.constant4,"a",@progbits
	.align	8
	.align		8
.nv.constant4:
        /*0000*/ 	.dword	vprintf
	.align		8
        /*0008*/ 	.dword	$str


//--------------------- .text._Z3gpuP4HASHS0_PA22740_A25_c --------------------------
	.section	.text._Z3gpuP4HASHS0_PA22740_A25_c,"ax",@progbits
	.align	128
        .global         _Z3gpuP4HASHS0_PA22740_A25_c
        .type           _Z3gpuP4HASHS0_PA22740_A25_c,@function
        .size           _Z3gpuP4HASHS0_PA22740_A25_c,(.L_x_7 - _Z3gpuP4HASHS0_PA22740_A25_c)
        .other          _Z3gpuP4HASHS0_PA22740_A25_c,@"STO_CUDA_ENTRY STV_DEFAULT"
_Z3gpuP4HASHS0_PA22740_A25_c:
.text._Z3gpuP4HASHS0_PA22740_A25_c:
[----:B------:R-:W0:Y:S01]  /*0000*/  LDC R1, c[0x0][0x37c] ;  /* 0x0000df00ff017b82 */ /* 0x000e220000000800 */
[----:B------:R-:W1:Y:S01]  /*0010*/  S2R R24, SR_TID.X ;  /* 0x0000000000187919 */ /* 0x000e620000002100 */
[----:B------:R-:W2:Y:S06]  /*0020*/  LDCU UR5, c[0x0][0x2fc] ;  /* 0x00005f80ff0577ac */ /* 0x000eac0008000800 */
[----:B------:R-:W1:Y:S01]  /*0030*/  S2UR UR6, SR_CTAID.X ;  /* 0x00000000000679c3 */ /* 0x000e620000002500 */
[----:B0-----:R-:W-:Y:S01]  /*0040*/  VIADD R1, R1, 0xfffffff8 ;  /* 0xfffffff801017836 */ /* 0x001fe20000000000 */
[----:B------:R-:W0:Y:S01]  /*0050*/  S2R R3, SR_TID.Y ;  /* 0x0000000000037919 */ /* 0x000e220000002200 */
[----:B------:R-:W3:Y:S05]  /*0060*/  LDCU UR4, c[0x0][0x2f8] ;  /* 0x00005f00ff0477ac */ /* 0x000eea0008000800 */
[----:B------:R-:W1:Y:S08]  /*0070*/  LDC R25, c[0x0][0x360] ;  /* 0x0000d800ff197b82 */ /* 0x000e700000000800 */
[----:B------:R-:W0:Y:S01]  /*0080*/  S2UR UR7, SR_CTAID.Y ;  /* 0x00000000000779c3 */ /* 0x000e220000002600 */
[----:B---3--:R-:W-:-:S07]  /*0090*/  IADD3 R22, P1, PT, R1, UR4, RZ ;  /* 0x0000000401167c10 */ /* 0x008fce000ff3e0ff */
[----:B------:R-:W0:Y:S01]  /*00a0*/  LDC R26, c[0x0][0x364] ;  /* 0x0000d900ff1a7b82 */ /* 0x000e220000000800 */
[----:B------:R-:W3:Y:S01]  /*00b0*/  LDCU UR8, c[0x0][0x370] ;  /* 0x00006e00ff0877ac */ /* 0x000ee20008000800 */
[----:B--2---:R-:W-:Y:S02]  /*00c0*/  IMAD.X R2, RZ, RZ, UR5, P1 ;  /* 0x00000005ff027e24 */ /* 0x004fe400088e06ff */
[----:B-1----:R-:W-:-:S05]  /*00d0*/  IMAD R24, R25, UR6, R24 ;  /* 0x0000000619187c24 */ /* 0x002fca000f8e0218 */
[----:B------:R-:W-:Y:S01]  /*00e0*/  ISETP.GT.AND P0, PT, R24, 0x58d3, PT ;  /* 0x000058d31800780c */ /* 0x000fe20003f04270 */
[----:B---3--:R-:W-:Y:S02]  /*00f0*/  IMAD R25, R25, UR8, RZ ;  /* 0x0000000819197c24 */ /* 0x008fe4000f8e02ff */
[----:B0-----:R-:W-:-:S10]  /*0100*/  IMAD R26, R26, UR7, R3 ;  /* 0x000000071a1a7c24 */ /* 0x001fd4000f8e0203 */
[----:B------:R-:W-:Y:S05]  /*0110*/  @P0 EXIT ;  /* 0x000000000000094d */ /* 0x000fea0003800000 */
[----:B------:R-:W0:Y:S02]  /*0120*/  LDC.64 R18, c[0x0][0x358] ;  /* 0x0000d600ff127b82 */ /* 0x000e240000000a00 */
.L_x_5:
[----:B------:R-:W-:Y:S01]  /*0130*/  ISETP.GT.U32.AND P0, PT, R26, 0x58d3, PT ;  /* 0x000058d31a00780c */ /* 0x000fe20003f04070 */
[----:B------:R-:W-:-:S12]  /*0140*/  BSSY.RECONVERGENT B7, `(.L_x_0) ;  /* 0x0000040000077945 */ /* 0x000fd80003800200 */
[----:B------:R-:W-:Y:S05]  /*0150*/  @P0 BRA `(.L_x_1) ;  /* 0x0000000000f80947 */ /* 0x000fea0003800000 */
[----:B------:R-:W1:Y:S01]  /*0160*/  LDC.64 R16, c[0x0][0x380] ;  /* 0x0000e000ff107b82 */ /* 0x000e620000000a00 */
[----:B------:R-:W-:Y:S02]  /*0170*/  IMAD.MOV.U32 R23, RZ, RZ, R26 ;  /* 0x000000ffff177224 */ /* 0x000fe400078e001a */
[----:B-1----:R-:W-:-:S07]  /*0180*/  IMAD.WIDE R16, R24, 0x28, R16 ;  /* 0x0000002818107825 */ /* 0x002fce00078e0210 */
.L_x_4:
[----:B------:R-:W1:Y:S01]  /*0190*/  LDC.64 R4, c[0x0][0x388] ;  /* 0x0000e200ff047b82 */ /* 0x000e620000000a00 */
[C---:B0-----:R-:W-:Y:S02]  /*01a0*/  R2UR UR4, R18.reuse ;  /* 0x00000000120472ca */ /* 0x041fe400000e0000 */
[C---:B------:R-:W-:Y:S02]  /*01b0*/  R2UR UR5, R19.reuse ;  /* 0x00000000130572ca */ /* 0x040fe400000e0000 */
[----:B------:R-:W-:Y:S02]  /*01c0*/  R2UR UR6, R18 ;  /* 0x00000000120672ca */ /* 0x000fe400000e0000 */
[----:B------:R-:W-:-:S09]  /*01d0*/  R2UR UR7, R19 ;  /* 0x00000000130772ca */ /* 0x000fd200000e0000 */
[----:B------:R-:W2:Y:S01]  /*01e0*/  LDG.E.64 R6, desc[UR4][R16.64] ;  /* 0x0000000410067981 */ /* 0x000ea2000c1e1b00 */
[----:B-1----:R-:W-:-:S05]  /*01f0*/  IMAD.WIDE R4, R23, 0x28, R4 ;  /* 0x0000002817047825 */ /* 0x002fca00078e0204 */
[----:B------:R-:W2:Y:S01]  /*0200*/  LDG.E.64 R8, desc[UR6][R4.64] ;  /* 0x0000000604087981 */ /* 0x000ea2000c1e1b00 */
[----:B------:R-:W-:Y:S01]  /*0210*/  BSSY.RECONVERGENT B6, `(.L_x_2) ;  /* 0x000002f000067945 */ /* 0x000fe20003800200 */
[----:B--2---:R-:W-:-:S14]  /*0220*/  DSETP.NEU.AND P0, PT, R6, R8, PT ;  /* 0x000000080600722a */ /* 0x004fdc0003f0d000 */
[----:B------:R-:W-:Y:S05]  /*0230*/  @P0 BRA `(.L_x_3) ;  /* 0x0000000000b00947 */ /* 0x000fea0003800000 */
[C---:B------:R-:W-:Y:S02]  /*0240*/  R2UR UR4, R18.reuse ;  /* 0x00000000120472ca */ /* 0x040fe400000e0000 */
[C---:B------:R-:W-:Y:S02]  /*0250*/  R2UR UR5, R19.reuse ;  /* 0x00000000130572ca */ /* 0x040fe400000e0000 */
[----:B------:R-:W-:Y:S02]  /*0260*/  R2UR UR6, R18 ;  /* 0x00000000120672ca */ /* 0x000fe400000e0000 */
[----:B------:R-:W-:-:S09]  /*0270*/  R2UR UR7, R19 ;  /* 0x00000000130772ca */ /* 0x000fd200000e0000 */
[----:B------:R-:W2:Y:S04]  /*0280*/  LDG.E.64 R6, desc[UR4][R16.64+0x8] ;  /* 0x0000080410067981 */ /* 0x000ea8000c1e1b00 */
[----:B------:R-:W2:Y:S02]  /*0290*/  LDG.E.64 R8, desc[UR6][R4.64+0x8] ;  /* 0x0000080604087981 */ /* 0x000ea4000c1e1b00 */
        /* <DEDUP_REMOVED lines=26> */
[----:B------:R-:W0:Y:S01]  /*0440*/  LDC.64 R10, c[0x0][0x390] ;  /* 0x0000e400ff0a7b82 */ /* 0x000e220000000a00 */
[----:B------:R-:W-:Y:S01]  /*0450*/  MOV R8, 0x0 ;  /* 0x0000000000087802 */ /* 0x000fe20000000f00 */
[----:B------:R-:W1:Y:S01]  /*0460*/  LDCU.64 UR4, c[0x4][0x8] ;  /* 0x01000100ff0477ac */ /* 0x000e620008000a00 */
[----:B------:R-:W-:Y:S02]  /*0470*/  IMAD.MOV.U32 R6, RZ, RZ, R22 ;  /* 0x000000ffff067224 */ /* 0x000fe400078e0016 */
[----:B------:R-:W-:-:S03]  /*0480*/  IMAD.MOV.U32 R7, RZ, RZ, R2 ;  /* 0x000000ffff077224 */ /* 0x000fc600078e0002 */
[----:B------:R-:W2:Y:S01]  /*0490*/  LDC.64 R8, c[0x4][R8] ;  /* 0x0100000008087b82 */ /* 0x000ea20000000a00 */
[----:B-1----:R-:W-:Y:S02]  /*04a0*/  IMAD.U32 R4, RZ, RZ, UR4 ;  /* 0x00000004ff047e24 */ /* 0x002fe4000f8e00ff */
[----:B------:R-:W-:Y:S02]  /*04b0*/  IMAD.U32 R5, RZ, RZ, UR5 ;  /* 0x00000005ff057e24 */ /* 0x000fe4000f8e00ff */
[----:B0-----:R-:W-:-:S05]  /*04c0*/  IMAD.WIDE R10, R23, 0x19, R10 ;  /* 0x00000019170a7825 */ /* 0x001fca00078e020a */
[----:B------:R0:W-:Y:S02]  /*04d0*/  STL.64 [R1], R10 ;  /* 0x0000000a01007387 */ /* 0x0001e40000100a00 */
[----:B------:R-:W-:-:S07]  /*04e0*/  LEPC R20, `(.L_x_3) ;  /* 0x000000001014794e */ /* 0x000fce0000000000 */
[----:B0-2---:R-:W-:Y:S05]  /*04f0*/  CALL.ABS.NOINC R8 ;  /* 0x0000000008007343 */ /* 0x005fea0003c00000 */
.L_x_3:
[----:B------:R-:W-:Y:S05]  /*0500*/  BSYNC.RECONVERGENT B6 ;  /* 0x0000000000067941 */ /* 0x000fea0003800200 */
.L_x_2:
[----:B------:R-:W-:-:S05]  /*0510*/  IMAD.IADD R23, R25, 0x1, R23 ;  /* 0x0000000119177824 */ /* 0x000fca00078e0217 */
[----:B------:R-:W-:-:S13]  /*0520*/  ISETP.GE.AND P0, PT, R23, 0x58d4, PT ;  /* 0x000058d41700780c */ /* 0x000fda0003f06270 */
[----:B------:R-:W-:Y:S05]  /*0530*/  @!P0 BRA `(.L_x_4) ;  /* 0xfffffffc00148947 */ /* 0x000fea000383ffff */
.L_x_1:
[----:B------:R-:W-:Y:S05]  /*0540*/  BSYNC.RECONVERGENT B7 ;  /* 0x0000000000077941 */ /* 0x000fea0003800200 */
.L_x_0:
[----:B------:R-:W-:-:S05]  /*0550*/  IMAD.IADD R24, R25, 0x1, R24 ;  /* 0x0000000119187824 */ /* 0x000fca00078e0218 */
[----:B------:R-:W-:-:S13]  /*0560*/  ISETP.GE.AND P0, PT, R24, 0x58d4, PT ;  /* 0x000058d41800780c */ /* 0x000fda0003f06270 */
[----:B------:R-:W-:Y:S05]  /*0570*/  @!P0 BRA `(.L_x_5) ;  /* 0xfffffff800ec8947 */ /* 0x000fea000383ffff */
[----:B------:R-:W-:Y:S05]  /*0580*/  EXIT ;  /* 0x000000000000794d */ /* 0x000fea0003800000 */
.L_x_6:
[----:B------:R-:W-:-:S00]  /*0590*/  BRA `(.L_x_6) ;  /* 0xfffffffc00fc7947 */ /* 0x000fc0000383ffff */
[----:B------:R-:W-:-:S00]  /*05a0*/  NOP ;  /* 0x0000000000007918 */ /* 0x000fc00000000000 */
        /* <DEDUP_REMOVED lines=13> */
.L_x_7:


//--------------------- .nv.global.init           --------------------------
	.section	.nv.global.init,"aw",@progbits
.nv.global.init:
	.type		$str,@object
	.size		$str,(.L_0 - $str)
$str:
        /*0000*/ 	.byte	0x46, 0x49, 0x4e, 0x44, 0x45, 0x44, 0x20, 0x2d, 0x20, 0x25, 0x73, 0x0a, 0x00
.L_0:


//--------------------- .nv.shared.reserved.0     --------------------------
	.section	.nv.shared.reserved.0,"aw",@nobits
	.weak		__nv_reservedSMEM_offset_0_alias
	.size		__nv_reservedSMEM_offset_0_alias, 0, 64
	.other		__nv_reservedSMEM_offset_0_alias,@"STO_CUDA_RESERVED_SHARED STV_DEFAULT"
__nv_reservedSMEM_offset_0_alias:
	.zero		0
	.zero		64


//--------------------- .nv.constant0._Z3gpuP4HASHS0_PA22740_A25_c --------------------------
	.section	.nv.constant0._Z3gpuP4HASHS0_PA22740_A25_c,"a",@progbits
	.sectionflags	@""
	.align	4
.nv.constant0._Z3gpuP4HASHS0_PA22740_A25_c:
	.zero		920


//--------------------- SYMBOLS --------------------------

	.type		.nv.reservedSmem.offset0,@object
	.size		.nv.reservedSmem.offset0,0x4
	.type		vprintf,@function
